//
// Generated by NVIDIA NVVM Compiler
//
// Compiler Build ID: CL-36424714
// Cuda compilation tools, release 13.0, V13.0.88
// Based on NVVM 20.0.0
//

.version 9.0
.target sm_100
.address_size 64

	// .globl	_Z4dot1PfS_S_
// _ZZ4dot1PfS_S_E5cache has been demoted

.visible .entry _Z4dot1PfS_S_(
	.param .u64 .ptr .align 1 _Z4dot1PfS_S__param_0,
	.param .u64 .ptr .align 1 _Z4dot1PfS_S__param_1,
	.param .u64 .ptr .align 1 _Z4dot1PfS_S__param_2
)
{
	.reg .pred 	%p<7>;
	.reg .b32 	%r<18>;
	.reg .b32 	%f<14>;
	.reg .b64 	%rd<12>;
	// demoted variable
	.shared .align 4 .b8 _ZZ4dot1PfS_S_E5cache[1024];
	ld.param.u64 	%rd3, [_Z4dot1PfS_S__param_0];
	ld.param.u64 	%rd4, [_Z4dot1PfS_S__param_1];
	ld.param.u64 	%rd5, [_Z4dot1PfS_S__param_2];
	mov.u32 	%r1, %tid.x;
	mov.u32 	%r2, %ctaid.x;
	mov.u32 	%r17, %ntid.x;
	mad.lo.s32 	%r16, %r2, %r17, %r1;
	setp.gt.s32 	%p1, %r16, 675839;
	mov.f32 	%f13, 0f00000000;
	@%p1 bra 	$L__BB0_3;
	mov.u32 	%r11, %nctaid.x;
	mul.lo.s32 	%r5, %r17, %r11;
	cvta.to.global.u64 	%rd1, %rd3;
	cvta.to.global.u64 	%rd2, %rd4;
	mov.f32 	%f13, 0f00000000;
$L__BB0_2:
	mul.wide.s32 	%rd6, %r16, 4;
	add.s64 	%rd7, %rd1, %rd6;
	ld.global.f32 	%f6, [%rd7];
	add.s64 	%rd8, %rd2, %rd6;
	ld.global.f32 	%f7, [%rd8];
	fma.rn.f32 	%f13, %f6, %f7, %f13;
	add.s32 	%r16, %r16, %r5;
	setp.lt.s32 	%p2, %r16, 675840;
	@%p2 bra 	$L__BB0_2;
$L__BB0_3:
	shl.b32 	%r12, %r1, 2;
	mov.u32 	%r13, _ZZ4dot1PfS_S_E5cache;
	add.s32 	%r8, %r13, %r12;
	st.shared.f32 	[%r8], %f13;
	bar.sync 	0;
	setp.lt.u32 	%p3, %r17, 2;
	@%p3 bra 	$L__BB0_7;
$L__BB0_4:
	shr.u32 	%r10, %r17, 1;
	setp.ge.u32 	%p4, %r1, %r10;
	@%p4 bra 	$L__BB0_6;
	shl.b32 	%r14, %r10, 2;
	add.s32 	%r15, %r8, %r14;
	ld.shared.f32 	%f8, [%r15];
	ld.shared.f32 	%f9, [%r8];
	add.f32 	%f10, %f8, %f9;
	st.shared.f32 	[%r8], %f10;
$L__BB0_6:
	bar.sync 	0;
	setp.gt.u32 	%p5, %r17, 3;
	mov.u32 	%r17, %r10;
	@%p5 bra 	$L__BB0_4;
$L__BB0_7:
	setp.ne.s32 	%p6, %r1, 0;
	@%p6 bra 	$L__BB0_9;
	ld.shared.f32 	%f11, [_ZZ4dot1PfS_S_E5cache];
	cvta.to.global.u64 	%rd9, %rd5;
	mul.wide.u32 	%rd10, %r2, 4;
	add.s64 	%rd11, %rd9, %rd10;
	st.global.f32 	[%rd11], %f11;
$L__BB0_9:
	ret;

}
	// .globl	_Z4dot2PfS_S_
.visible .entry _Z4dot2PfS_S_(
	.param .u64 .ptr .align 1 _Z4dot2PfS_S__param_0,
	.param .u64 .ptr .align 1 _Z4dot2PfS_S__param_1,
	.param .u64 .ptr .align 1 _Z4dot2PfS_S__param_2
)
{
	.local .align 16 .b8 	__local_depot1[1024];
	.reg .b64 	%SP;
	.reg .b64 	%SPL;
	.reg .pred 	%p<7>;
	.reg .b32 	%r<13>;
	.reg .b32 	%f<17>;
	.reg .b64 	%rd<18>;

	mov.u64 	%SPL, __local_depot1;
	ld.param.u64 	%rd5, [_Z4dot2PfS_S__param_0];
	ld.param.u64 	%rd6, [_Z4dot2PfS_S__param_1];
	ld.param.u64 	%rd7, [_Z4dot2PfS_S__param_2];
	add.u64 	%rd1, %SPL, 0;
	mov.u32 	%r1, %tid.x;
	mov.u32 	%r2, %ctaid.x;
	mov.u32 	%r12, %ntid.x;
	mad.lo.s32 	%r11, %r2, %r12, %r1;
	setp.gt.s32 	%p1, %r11, 675839;
	mov.f32 	%f14, 0f00000000;
	@%p1 bra 	$L__BB1_3;
	mov.u32 	%r10, %nctaid.x;
	mul.lo.s32 	%r5, %r12, %r10;
	cvta.to.global.u64 	%rd2, %rd5;
	cvta.to.global.u64 	%rd3, %rd6;
	mov.f32 	%f14, 0f00000000;
$L__BB1_2:
	mul.wide.s32 	%rd9, %r11, 4;
	add.s64 	%rd10, %rd2, %rd9;
	ld.global.f32 	%f9, [%rd10];
	add.s64 	%rd11, %rd3, %rd9;
	ld.global.f32 	%f10, [%rd11];
	fma.rn.f32 	%f14, %f9, %f10, %f14;
	add.s32 	%r11, %r11, %r5;
	setp.lt.s32 	%p2, %r11, 675840;
	@%p2 bra 	$L__BB1_2;
$L__BB1_3:
	mul.wide.u32 	%rd12, %r1, 4;
	add.s64 	%rd4, %rd1, %rd12;
	st.local.f32 	[%rd4], %f14;
	bar.sync 	0;
	setp.lt.u32 	%p3, %r12, 2;
	@%p3 bra 	$L__BB1_7;
$L__BB1_4:
	shr.u32 	%r9, %r12, 1;
	setp.ge.u32 	%p4, %r1, %r9;
	@%p4 bra 	$L__BB1_6;
	mul.wide.u32 	%rd13, %r9, 4;
	add.s64 	%rd14, %rd4, %rd13;
	ld.local.f32 	%f11, [%rd14];
	add.f32 	%f14, %f11, %f14;
	st.local.f32 	[%rd4], %f14;
$L__BB1_6:
	bar.sync 	0;
	setp.gt.u32 	%p5, %r12, 3;
	mov.u32 	%r12, %r9;
	@%p5 bra 	$L__BB1_4;
$L__BB1_7:
	setp.ne.s32 	%p6, %r1, 0;
	@%p6 bra 	$L__BB1_9;
	ld.local.f32 	%f12, [%rd1];
	cvta.to.global.u64 	%rd15, %rd7;
	mul.wide.u32 	%rd16, %r2, 4;
	add.s64 	%rd17, %rd15, %rd16;
	st.global.f32 	[%rd17], %f12;
$L__BB1_9:
	ret;

}


// ===== COMPILED SASS (sm_100) =====

	.target	sm_100

	.elftype	@"ET_EXEC"


//--------------------- .note.nv.tkinfo           --------------------------
	.section	.note.nv.tkinfo,"",@"SHT_NOTE"
	.sectionflags	@"SHF_NOTE_NV_TKINFO"
	.tkinfo
        /*0018*/ 	.word	0x00000002
        /*0030*/ 	.string	""
        /*0030*/ 	.string	"ptxas"
        /*0030*/ 	.string	"Cuda compilation tools, release 13.0, V13.0.88"
        /*0030*/ 	.string	"Build cuda_13.0.r13.0/compiler.36424714_0"
        /*0030*/ 	.string	"-arch sm_100 -m 64 "



//--------------------- .note.nv.cuinfo           --------------------------
	.section	.note.nv.cuinfo,"",@"SHT_NOTE"
	.sectionflags	@"SHF_NOTE_NV_CUINFO"
        /*0018*/ 	.short	0x0002
        /*001a*/ 	.short	0x0064
        /*001c*/ 	.short	0x0082
	.zero		2


//--------------------- .nv.info                  --------------------------
	.section	.nv.info,"",@"SHT_CUDA_INFO"
	.align	4


	//----- nvinfo : EIATTR_REGCOUNT
	.align		4
        /*0000*/ 	.byte	0x04, 0x2f
        /*0002*/ 	.short	(.L_1 - .L_0)
	.align		4
.L_0:
        /*0004*/ 	.word	index@(_Z4dot1PfS_S_)
        /*0008*/ 	.word	0x00000012


	//----- nvinfo : EIATTR_FRAME_SIZE
	.align		4
.L_1:
        /*000c*/ 	.byte	0x04, 0x11
        /*000e*/ 	.short	(.L_3 - .L_2)
	.align		4
.L_2:
        /*0010*/ 	.word	index@(_Z4dot1PfS_S_)
        /*0014*/ 	.word	0x00000000


	//----- nvinfo : EIATTR_REGCOUNT
	.align		4
.L_3:
        /*0018*/ 	.byte	0x04, 0x2f
        /*001a*/ 	.short	(.L_5 - .L_4)
	.align		4
.L_4:
        /*001c*/ 	.word	index@(_Z4dot2PfS_S_)
        /*0020*/ 	.word	0x00000012


	//----- nvinfo : EIATTR_FRAME_SIZE
	.align		4
.L_5:
        /*0024*/ 	.byte	0x04, 0x11
        /*0026*/ 	.short	(.L_7 - .L_6)
	.align		4
.L_6:
        /*0028*/ 	.word	index@(_Z4dot2PfS_S_)
        /*002c*/ 	.word	0x00000400


	//----- nvinfo : EIATTR_MIN_STACK_SIZE
	.align		4
.L_7:
        /*0030*/ 	.byte	0x04, 0x12
        /*0032*/ 	.short	(.L_9 - .L_8)
	.align		4
.L_8:
        /*0034*/ 	.word	index@(_Z4dot2PfS_S_)
        /*0038*/ 	.word	0x00000400


	//----- nvinfo : EIATTR_MIN_STACK_SIZE
	.align		4
.L_9:
        /*003c*/ 	.byte	0x04, 0x12
        /*003e*/ 	.short	(.L_11 - .L_10)
	.align		4
.L_10:
        /*0040*/ 	.word	index@(_Z4dot1PfS_S_)
        /*0044*/ 	.word	0x00000000
.L_11:


//--------------------- .nv.compat                --------------------------
	.section	.nv.compat,"",@"SHT_CUDA_COMPAT_INFO"
	.align	4
        /*0000*/ 	.byte	0x02, 0x09, 0x00, 0x00, 0x02, 0x02, 0x01, 0x00, 0x02, 0x05, 0x05, 0x00, 0x03, 0x07, 0x01, 0x01
        /*0010*/ 	.byte	0x02, 0x03, 0x00, 0x00, 0x02, 0x06, 0x01, 0x00, 0x04, 0x0b, 0x08, 0x00, 0x09, 0x00, 0x00, 0x00
        /*0020*/ 	.byte	0x00, 0x00, 0x00, 0x00


//--------------------- .nv.info._Z4dot2PfS_S_    --------------------------
	.section	.nv.info._Z4dot2PfS_S_,"",@"SHT_CUDA_INFO"
	.sectionflags	@""
	.align	4


	//----- nvinfo : EIATTR_CUDA_API_VERSION
	.align		4
        /*0000*/ 	.byte	0x04, 0x37
        /*0002*/ 	.short	(.L_13 - .L_12)
.L_12:
        /*0004*/ 	.word	0x00000082


	//----- nvinfo : EIATTR_KPARAM_INFO
	.align		4
.L_13:
        /*0008*/ 	.byte	0x04, 0x17
        /*000a*/ 	.short	(.L_15 - .L_14)
.L_14:
        /*000c*/ 	.word	0x00000000
        /*0010*/ 	.short	0x0002
        /*0012*/ 	.short	0x0010
        /*0014*/ 	.byte	0x00, 0xf5, 0x21, 0x00


	//----- nvinfo : EIATTR_KPARAM_INFO
	.align		4
.L_15:
        /*0018*/ 	.byte	0x04, 0x17
        /*001a*/ 	.short	(.L_17 - .L_16)
.L_16:
        /*001c*/ 	.word	0x00000000
        /*0020*/ 	.short	0x0001
        /*0022*/ 	.short	0x0008
        /*0024*/ 	.byte	0x00, 0xf5, 0x21, 0x00


	//----- nvinfo : EIATTR_KPARAM_INFO
	.align		4
.L_17:
        /*0028*/ 	.byte	0x04, 0x17
        /*002a*/ 	.short	(.L_19 - .L_18)
.L_18:
        /*002c*/ 	.word	0x00000000
        /*0030*/ 	.short	0x0000
        /*0032*/ 	.short	0x0000
        /*0034*/ 	.byte	0x00, 0xf5, 0x21, 0x00


	//----- nvinfo : EIATTR_SPARSE_MMA_MASK
	.align		4
.L_19:
        /*0038*/ 	.byte	0x03, 0x50
        /*003a*/ 	.short	0x0000


	//----- nvinfo : EIATTR_MAXREG_COUNT
	.align		4
        /*003c*/ 	.byte	0x03, 0x1b
        /*003e*/ 	.short	0x00ff


	//----- nvinfo : EIATTR_NUM_BARRIERS
	.align		4
        /*0040*/ 	.byte	0x02, 0x4c
        /*0042*/ 	.byte	0x01
	.zero		1


	//----- nvinfo : EIATTR_MERCURY_ISA_VERSION
	.align		4
        /*0044*/ 	.byte	0x03, 0x5f
        /*0046*/ 	.short	0x0101


	//----- nvinfo : EIATTR_VRC_CTA_INIT_COUNT
	.align		4
        /*0048*/ 	.byte	0x02, 0x4a
	.zero		1
	.zero		1


	//----- nvinfo : EIATTR_EXIT_INSTR_OFFSETS
	.align		4
        /*004c*/ 	.byte	0x04, 0x1c
        /*004e*/ 	.short	(.L_21 - .L_20)


	//   ....[0]....
.L_20:
        /*0050*/ 	.word	0x000002d0


	//   ....[1]....
        /*0054*/ 	.word	0x00000320


	//----- nvinfo : EIATTR_CRS_STACK_SIZE
	.align		4
.L_21:
        /*0058*/ 	.byte	0x04, 0x1e
        /*005a*/ 	.short	(.L_23 - .L_22)
.L_22:
        /*005c*/ 	.word	0x00000000


	//----- nvinfo : EIATTR_CBANK_PARAM_SIZE
	.align		4
.L_23:
        /*0060*/ 	.byte	0x03, 0x19
        /*0062*/ 	.short	0x0018


	//----- nvinfo : EIATTR_PARAM_CBANK
	.align		4
        /*0064*/ 	.byte	0x04, 0x0a
        /*0066*/ 	.short	(.L_25 - .L_24)
	.align		4
.L_24:
        /*0068*/ 	.word	index@(.nv.constant0._Z4dot2PfS_S_)
        /*006c*/ 	.short	0x0380
        /*006e*/ 	.short	0x0018


	//----- nvinfo : EIATTR_SW_WAR
	.align		4
.L_25:
        /*0070*/ 	.byte	0x04, 0x36
        /*0072*/ 	.short	(.L_27 - .L_26)
.L_26:
        /*0074*/ 	.word	0x00000008
.L_27:


//--------------------- .nv.info._Z4dot1PfS_S_    --------------------------
	.section	.nv.info._Z4dot1PfS_S_,"",@"SHT_CUDA_INFO"
	.sectionflags	@""
	.align	4


	//----- nvinfo : EIATTR_CUDA_API_VERSION
	.align		4
        /*0000*/ 	.byte	0x04, 0x37
        /*0002*/ 	.short	(.L_29 - .L_28)
.L_28:
        /*0004*/ 	.word	0x00000082


	//----- nvinfo : EIATTR_KPARAM_INFO
	.align		4
.L_29:
        /*0008*/ 	.byte	0x04, 0x17
        /*000a*/ 	.short	(.L_31 - .L_30)
.L_30:
        /*000c*/ 	.word	0x00000000
        /*0010*/ 	.short	0x0002
        /*0012*/ 	.short	0x0010
        /*0014*/ 	.byte	0x00, 0xf5, 0x21, 0x00


	//----- nvinfo : EIATTR_KPARAM_INFO
	.align		4
.L_31:
        /*0018*/ 	.byte	0x04, 0x17
        /*001a*/ 	.short	(.L_33 - .L_32)
.L_32:
        /*001c*/ 	.word	0x00000000
        /*0020*/ 	.short	0x0001
        /*0022*/ 	.short	0x0008
        /*0024*/ 	.byte	0x00, 0xf5, 0x21, 0x00


	//----- nvinfo : EIATTR_KPARAM_INFO
	.align		4
.L_33:
        /*0028*/ 	.byte	0x04, 0x17
        /*002a*/ 	.short	(.L_35 - .L_34)
.L_34:
        /*002c*/ 	.word	0x00000000
        /*0030*/ 	.short	0x0000
        /*0032*/ 	.short	0x0000
        /*0034*/ 	.byte	0x00, 0xf5, 0x21, 0x00


	//----- nvinfo : EIATTR_SPARSE_MMA_MASK
	.align		4
.L_35:
        /*0038*/ 	.byte	0x03, 0x50
        /*003a*/ 	.short	0x0000


	//----- nvinfo : EIATTR_MAXREG_COUNT
	.align		4
        /*003c*/ 	.byte	0x03, 0x1b
        /*003e*/ 	.short	0x00ff


	//----- nvinfo : EIATTR_NUM_BARRIERS
	.align		4
        /*0040*/ 	.byte	0x02, 0x4c
        /*0042*/ 	.byte	0x01
	.zero		1


	//----- nvinfo : EIATTR_MERCURY_ISA_VERSION
	.align		4
        /*0044*/ 	.byte	0x03, 0x5f
        /*0046*/ 	.short	0x0101


	//----- nvinfo : EIATTR_VRC_CTA_INIT_COUNT
	.align		4
        /*0048*/ 	.byte	0x02, 0x4a
	.zero		1
	.zero		1


	//----- nvinfo : EIATTR_EXIT_INSTR_OFFSETS
	.align		4
        /*004c*/ 	.byte	0x04, 0x1c
        /*004e*/ 	.short	(.L_37 - .L_36)


	//   ....[0]....
.L_36:
        /*0050*/ 	.word	0x000002d0


	//   ....[1]....
        /*0054*/ 	.word	0x00000350


	//----- nvinfo : EIATTR_CRS_STACK_SIZE
	.align		4
.L_37:
        /*0058*/ 	.byte	0x04, 0x1e
        /*005a*/ 	.short	(.L_39 - .L_38)
.L_38:
        /*005c*/ 	.word	0x00000000


	//----- nvinfo : EIATTR_CBANK_PARAM_SIZE
	.align		4
.L_39:
        /*0060*/ 	.byte	0x03, 0x19
        /*0062*/ 	.short	0x0018


	//----- nvinfo : EIATTR_PARAM_CBANK
	.align		4
        /*0064*/ 	.byte	0x04, 0x0a
        /*0066*/ 	.short	(.L_41 - .L_40)
	.align		4
.L_40:
        /*0068*/ 	.word	index@(.nv.constant0._Z4dot1PfS_S_)
        /*006c*/ 	.short	0x0380
        /*006e*/ 	.short	0x0018


	//----- nvinfo : EIATTR_SW_WAR
	.align		4
.L_41:
        /*0070*/ 	.byte	0x04, 0x36
        /*0072*/ 	.short	(.L_43 - .L_42)
.L_42:
        /*0074*/ 	.word	0x00000008
.L_43:


//--------------------- .nv.callgraph             --------------------------
	.section	.nv.callgraph,"",@"SHT_CUDA_CALLGRAPH"
	.align	4
	.sectionentsize	8
	.align		4
        /*0000*/ 	.word	0x00000000
	.align		4
        /*0004*/ 	.word	0xffffffff
	.align		4
        /*0008*/ 	.word	0x00000000
	.align		4
        /*000c*/ 	.word	0xfffffffe
	.align		4
        /*0010*/ 	.word	0x00000000
	.align		4
        /*0014*/ 	.word	0xfffffffd
	.align		4
        /*0018*/ 	.word	0x00000000
	.align		4
        /*001c*/ 	.word	0xfffffffc


//--------------------- .text._Z4dot2PfS_S_       --------------------------
	.section	.text._Z4dot2PfS_S_,"ax",@progbits
	.align	128
        .global         _Z4dot2PfS_S_
        .type           _Z4dot2PfS_S_,@function
        .size           _Z4dot2PfS_S_,(.L_x_14 - _Z4dot2PfS_S_)
        .other          _Z4dot2PfS_S_,@"STO_CUDA_ENTRY STV_DEFAULT"
_Z4dot2PfS_S_:
.text._Z4dot2PfS_S_:
[----:B------:R-:W0:Y:S01]  /*0000*/  LDC R1, c[0x0][0x37c] ;  /* 0x0000df00ff017b82 */ /* 0x000e220000000800 */
[----:B------:R-:W1:Y:S01]  /*0010*/  S2R R14, SR_TID.X ;  /* 0x00000000000e7919 */ /* 0x000e620000002100 */
[----:B------:R-:W2:Y:S01]  /*0020*/  LDCU UR6, c[0x0][0x360] ;  /* 0x00006c00ff0677ac */ /* 0x000ea20008000800 */
[----:B0-----:R-:W-:Y:S01]  /*0030*/  IADD3 R1, PT, PT, R1, -0x400, RZ ;  /* 0xfffffc0001017810 */ /* 0x001fe20007ffe0ff */
[----:B------:R-:W-:Y:S01]  /*0040*/  BSSY.RECONVERGENT B0, `(.L_x_0) ;  /* 0x0000016000007945 */ /* 0x000fe20003800200 */
[----:B------:R-:W0:Y:S01]  /*0050*/  S2R R13, SR_CTAID.X ;  /* 0x00000000000d7919 */ /* 0x000e220000002500 */
[----:B------:R-:W3:Y:S01]  /*0060*/  LDCU.64 UR4, c[0x0][0x358] ;  /* 0x00006b00ff0477ac */ /* 0x000ee20008000a00 */
[----:B------:R-:W-:Y:S02]  /*0070*/  HFMA2 R11, -RZ, RZ, 0, 0 ;  /* 0x00000000ff0b7431 */ /* 0x000fe400000001ff */
[----:B--2---:R-:W-:Y:S02]  /*0080*/  IMAD.U32 R10, RZ, RZ, UR6 ;  /* 0x00000006ff0a7e24 */ /* 0x004fe4000f8e00ff */
[----:B-1----:R-:W-:-:S02]  /*0090*/  IMAD R12, R14, 0x4, R1 ;  /* 0x000000040e0c7824 */ /* 0x002fc400078e0201 */
[----:B0-----:R-:W-:-:S05]  /*00a0*/  IMAD R0, R13, UR6, R14 ;  /* 0x000000060d007c24 */ /* 0x001fca000f8e020e */
[----:B------:R-:W-:-:S13]  /*00b0*/  ISETP.GT.AND P0, PT, R0, 0xa4fff, PT ;  /* 0x000a4fff0000780c */ /* 0x000fda0003f04270 */
[----:B---3--:R-:W-:Y:S05]  /*00c0*/  @P0 BRA `(.L_x_1) ;  /* 0x0000000000340947 */ /* 0x008fea0003800000 */
[----:B------:R-:W0:Y:S01]  /*00d0*/  LDC.64 R6, c[0x0][0x380] ;  /* 0x0000e000ff067b82 */ /* 0x000e220000000a00 */
[----:B------:R-:W1:Y:S01]  /*00e0*/  LDCU UR6, c[0x0][0x370] ;  /* 0x00006e00ff0677ac */ /* 0x000e620008000800 */
[----:B------:R-:W-:-:S06]  /*00f0*/  MOV R11, RZ ;  /* 0x000000ff000b7202 */ /* 0x000fcc0000000f00 */
[----:B------:R-:W2:Y:S01]  /*0100*/  LDC.64 R8, c[0x0][0x388] ;  /* 0x0000e200ff087b82 */ /* 0x000ea20000000a00 */
[----:B-1----:R-:W-:-:S07]  /*0110*/  IMAD R15, R10, UR6, RZ ;  /* 0x000000060a0f7c24 */ /* 0x002fce000f8e02ff */
.L_x_2:
[----:B0-----:R-:W-:-:S04]  /*0120*/  IMAD.WIDE R2, R0, 0x4, R6 ;  /* 0x0000000400027825 */ /* 0x001fc800078e0206 */
[----:B--2---:R-:W-:Y:S02]  /*0130*/  IMAD.WIDE R4, R0, 0x4, R8 ;  /* 0x0000000400047825 */ /* 0x004fe400078e0208 */
[----:B------:R-:W2:Y:S04]  /*0140*/  LDG.E R2, desc[UR4][R2.64] ;  /* 0x0000000402027981 */ /* 0x000ea8000c1e1900 */
[----:B------:R-:W2:Y:S01]  /*0150*/  LDG.E R4, desc[UR4][R4.64] ;  /* 0x0000000404047981 */ /* 0x000ea2000c1e1900 */
[----:B------:R-:W-:-:S05]  /*0160*/  IMAD.IADD R0, R15, 0x1, R0 ;  /* 0x000000010f007824 */ /* 0x000fca00078e0200 */
[----:B------:R-:W-:Y:S01]  /*0170*/  ISETP.GE.AND P0, PT, R0, 0xa5000, PT ;  /* 0x000a50000000780c */ /* 0x000fe20003f06270 */
[----:B--2---:R-:W-:-:S12]  /*0180*/  FFMA R11, R2, R4, R11 ;  /* 0x00000004020b7223 */ /* 0x004fd8000000000b */
[----:B------:R-:W-:Y:S05]  /*0190*/  @!P0 BRA `(.L_x_2) ;  /* 0xfffffffc00e08947 */ /* 0x000fea000383ffff */
.L_x_1:
[----:B------:R-:W-:Y:S05]  /*01a0*/  BSYNC.RECONVERGENT B0 ;  /* 0x0000000000007941 */ /* 0x000fea0003800200 */
.L_x_0:
[----:B------:R0:W-:Y:S01]  /*01b0*/  STL [R12], R11 ;  /* 0x0000000b0c007387 */ /* 0x0001e20000100800 */
[----:B------:R-:W-:Y:S01]  /*01c0*/  BAR.SYNC.DEFER_BLOCKING 0x0 ;  /* 0x0000000000007b1d */ /* 0x000fe20000010000 */
[----:B------:R-:W-:-:S13]  /*01d0*/  ISETP.GE.U32.AND P0, PT, R10, 0x2, PT ;  /* 0x000000020a00780c */ /* 0x000fda0003f06070 */
[----:B0-----:R-:W-:Y:S05]  /*01e0*/  @!P0 BRA `(.L_x_3) ;  /* 0x0000000000348947 */ /* 0x001fea0003800000 */
.L_x_6:
[----:B------:R-:W-:Y:S01]  /*01f0*/  SHF.R.U32.HI R3, RZ, 0x1, R10 ;  /* 0x00000001ff037819 */ /* 0x000fe2000001160a */
[----:B------:R-:W-:Y:S03]  /*0200*/  BSSY.RECONVERGENT B0, `(.L_x_4) ;  /* 0x0000007000007945 */ /* 0x000fe60003800200 */
[----:B------:R-:W-:-:S13]  /*0210*/  ISETP.GE.U32.AND P0, PT, R14, R3, PT ;  /* 0x000000030e00720c */ /* 0x000fda0003f06070 */
[----:B0-----:R-:W-:Y:S05]  /*0220*/  @P0 BRA `(.L_x_5) ;  /* 0x0000000000100947 */ /* 0x001fea0003800000 */
[----:B------:R-:W-:-:S06]  /*0230*/  LEA R0, R3, R12, 0x2 ;  /* 0x0000000c03007211 */ /* 0x000fcc00078e10ff */
[----:B------:R-:W2:Y:S02]  /*0240*/  LDL R0, [R0] ;  /* 0x0000000000007983 */ /* 0x000ea40000100800 */
[----:B--2---:R-:W-:-:S05]  /*0250*/  FADD R11, R11, R0 ;  /* 0x000000000b0b7221 */ /* 0x004fca0000000000 */
[----:B------:R0:W-:Y:S02]  /*0260*/  STL [R12], R11 ;  /* 0x0000000b0c007387 */ /* 0x0001e40000100800 */
.L_x_5:
[----:B------:R-:W-:Y:S05]  /*0270*/  BSYNC.RECONVERGENT B0 ;  /* 0x0000000000007941 */ /* 0x000fea0003800200 */
.L_x_4:
[----:B------:R-:W-:Y:S01]  /*0280*/  BAR.SYNC.DEFER_BLOCKING 0x0 ;  /* 0x0000000000007b1d */ /* 0x000fe20000010000 */
[----:B------:R-:W-:Y:S01]  /*0290*/  ISETP.GT.U32.AND P0, PT, R10, 0x3, PT ;  /* 0x000000030a00780c */ /* 0x000fe20003f04070 */
[----:B------:R-:W-:-:S12]  /*02a0*/  IMAD.MOV.U32 R10, RZ, RZ, R3 ;  /* 0x000000ffff0a7224 */ /* 0x000fd800078e0003 */
[----:B------:R-:W-:Y:S05]  /*02b0*/  @P0 BRA `(.L_x_6) ;  /* 0xfffffffc00cc0947 */ /* 0x000fea000383ffff */
.L_x_3:
[----:B------:R-:W-:-:S13]  /*02c0*/  ISETP.NE.AND P0, PT, R14, RZ, PT ;  /* 0x000000ff0e00720c */ /* 0x000fda0003f05270 */
[----:B------:R-:W-:Y:S05]  /*02d0*/  @P0 EXIT ;  /* 0x000000000000094d */ /* 0x000fea0003800000 */
[----:B------:R-:W2:Y:S01]  /*02e0*/  LDL R5, [R1] ;  /* 0x0000000001057983 */ /* 0x000ea20000100800 */
[----:B------:R-:W1:Y:S02]  /*02f0*/  LDC.64 R2, c[0x0][0x390] ;  /* 0x0000e400ff027b82 */ /* 0x000e640000000a00 */
[----:B-1----:R-:W-:-:S05]  /*0300*/  IMAD.WIDE.U32 R2, R13, 0x4, R2 ;  /* 0x000000040d027825 */ /* 0x002fca00078e0002 */
[----:B--2---:R-:W-:Y:S01]  /*0310*/  STG.E desc[UR4][R2.64], R5 ;  /* 0x0000000502007986 */ /* 0x004fe2000c101904 */
[----:B------:R-:W-:Y:S05]  /*0320*/  EXIT ;  /* 0x000000000000794d */ /* 0x000fea0003800000 */
.L_x_7:
[----:B------:R-:W-:-:S00]  /*0330*/  BRA `(.L_x_7) ;  /* 0xfffffffc00fc7947 */ /* 0x000fc0000383ffff */
[----:B------:R-:W-:-:S00]  /*0340*/  NOP ;  /* 0x0000000000007918 */ /* 0x000fc00000000000 */
        /* <DEDUP_REMOVED lines=11> */
.L_x_14:


//--------------------- .text._Z4dot1PfS_S_       --------------------------
	.section	.text._Z4dot1PfS_S_,"ax",@progbits
	.align	128
        .global         _Z4dot1PfS_S_
        .type           _Z4dot1PfS_S_,@function
        .size           _Z4dot1PfS_S_,(.L_x_15 - _Z4dot1PfS_S_)
        .other          _Z4dot1PfS_S_,@"STO_CUDA_ENTRY STV_DEFAULT"
_Z4dot1PfS_S_:
.text._Z4dot1PfS_S_:
[----:B------:R-:W-:Y:S01]  /*0000*/  LDC R1, c[0x0][0x37c] ;  /* 0x0000df00ff017b82 */ /* 0x000fe20000000800 */
[----:B------:R-:W0:Y:S01]  /*0010*/  S2R R12, SR_TID.X ;  /* 0x00000000000c7919 */ /* 0x000e220000002100 */
[----:B------:R-:W1:Y:S01]  /*0020*/  LDCU UR4, c[0x0][0x360] ;  /* 0x00006c00ff0477ac */ /* 0x000e620008000800 */
[----:B------:R-:W-:Y:S01]  /*0030*/  BSSY.RECONVERGENT B0, `(.L_x_8) ;  /* 0x0000015000007945 */ /* 0x000fe20003800200 */
[----:B------:R-:W-:Y:S01]  /*0040*/  IMAD.MOV.U32 R11, RZ, RZ, RZ ;  /* 0x000000ffff0b7224 */ /* 0x000fe200078e00ff */
[----:B------:R-:W0:Y:S01]  /*0050*/  S2R R13, SR_CTAID.X ;  /* 0x00000000000d7919 */ /* 0x000e220000002500 */
[----:B------:R-:W2:Y:S01]  /*0060*/  LDCU.64 UR6, c[0x0][0x358] ;  /* 0x00006b00ff0677ac */ /* 0x000ea20008000a00 */
[----:B-1----:R-:W-:Y:S02]  /*0070*/  IMAD.U32 R10, RZ, RZ, UR4 ;  /* 0x00000004ff0a7e24 */ /* 0x002fe4000f8e00ff */
[----:B0-----:R-:W-:-:S05]  /*0080*/  IMAD R0, R13, UR4, R12 ;  /* 0x000000040d007c24 */ /* 0x001fca000f8e020c */
[----:B------:R-:W-:-:S13]  /*0090*/  ISETP.GT.AND P0, PT, R0, 0xa4fff, PT ;  /* 0x000a4fff0000780c */ /* 0x000fda0003f04270 */
[----:B--2---:R-:W-:Y:S05]  /*00a0*/  @P0 BRA `(.L_x_9) ;  /* 0x0000000000340947 */ /* 0x004fea0003800000 */
[----:B------:R-:W0:Y:S01]  /*00b0*/  LDC.64 R6, c[0x0][0x380] ;  /* 0x0000e000ff067b82 */ /* 0x000e220000000a00 */
[----:B------:R-:W1:Y:S01]  /*00c0*/  LDCU UR4, c[0x0][0x370] ;  /* 0x00006e00ff0477ac */ /* 0x000e620008000800 */
[----:B------:R-:W-:-:S06]  /*00d0*/  HFMA2 R11, -RZ, RZ, 0, 0 ;  /* 0x00000000ff0b7431 */ /* 0x000fcc00000001ff */
[----:B------:R-:W2:Y:S01]  /*00e0*/  LDC.64 R8, c[0x0][0x388] ;  /* 0x0000e200ff087b82 */ /* 0x000ea20000000a00 */
[----:B-1----:R-:W-:-:S07]  /*00f0*/  IMAD R15, R10, UR4, RZ ;  /* 0x000000040a0f7c24 */ /* 0x002fce000f8e02ff */
.L_x_10:
        /* <DEDUP_REMOVED lines=8> */
.L_x_9:
[----:B------:R-:W-:Y:S05]  /*0180*/  BSYNC.RECONVERGENT B0 ;  /* 0x0000000000007941 */ /* 0x000fea0003800200 */
.L_x_8:
[----:B------:R-:W0:Y:S01]  /*0190*/  S2UR UR5, SR_CgaCtaId ;  /* 0x00000000000579c3 */ /* 0x000e220000008800 */
[----:B------:R-:W-:Y:S01]  /*01a0*/  UMOV UR4, 0x400 ;  /* 0x0000040000047882 */ /* 0x000fe20000000000 */
[----:B------:R-:W-:Y:S02]  /*01b0*/  ISETP.GE.U32.AND P1, PT, R10, 0x2, PT ;  /* 0x000000020a00780c */ /* 0x000fe40003f26070 */
[----:B------:R-:W-:Y:S01]  /*01c0*/  ISETP.NE.AND P0, PT, R12, RZ, PT ;  /* 0x000000ff0c00720c */ /* 0x000fe20003f05270 */
[----:B0-----:R-:W-:-:S06]  /*01d0*/  ULEA UR4, UR5, UR4, 0x18 ;  /* 0x0000000405047291 */ /* 0x001fcc000f8ec0ff */
[----:B------:R-:W-:-:S05]  /*01e0*/  LEA R0, R12, UR4, 0x2 ;  /* 0x000000040c007c11 */ /* 0x000fca000f8e10ff */
[----:B------:R0:W-:Y:S01]  /*01f0*/  STS [R0], R11 ;  /* 0x0000000b00007388 */ /* 0x0001e20000000800 */
[----:B------:R-:W-:Y:S06]  /*0200*/  BAR.SYNC.DEFER_BLOCKING 0x0 ;  /* 0x0000000000007b1d */ /* 0x000fec0000010000 */
[----:B------:R-:W-:Y:S05]  /*0210*/  @!P1 BRA `(.L_x_11) ;  /* 0x00000000002c9947 */ /* 0x000fea0003800000 */
.L_x_12:
[----:B------:R-:W-:-:S04]  /*0220*/  SHF.R.U32.HI R5, RZ, 0x1, R10 ;  /* 0x00000001ff057819 */ /* 0x000fc8000001160a */
[----:B------:R-:W-:-:S13]  /*0230*/  ISETP.GE.U32.AND P1, PT, R12, R5, PT ;  /* 0x000000050c00720c */ /* 0x000fda0003f26070 */
[----:B------:R-:W-:Y:S01]  /*0240*/  @!P1 LEA R2, R5, R0, 0x2 ;  /* 0x0000000005029211 */ /* 0x000fe200078e10ff */
[----:B------:R-:W-:Y:S05]  /*0250*/  @!P1 LDS R3, [R0] ;  /* 0x0000000000039984 */ /* 0x000fea0000000800 */
[----:B------:R-:W1:Y:S02]  /*0260*/  @!P1 LDS R2, [R2] ;  /* 0x0000000002029984 */ /* 0x000e640000000800 */
[----:B-1----:R-:W-:-:S05]  /*0270*/  @!P1 FADD R3, R2, R3 ;  /* 0x0000000302039221 */ /* 0x002fca0000000000 */
[----:B------:R1:W-:Y:S01]  /*0280*/  @!P1 STS [R0], R3 ;  /* 0x0000000300009388 */ /* 0x0003e20000000800 */
[----:B------:R-:W-:Y:S01]  /*0290*/  BAR.SYNC.DEFER_BLOCKING 0x0 ;  /* 0x0000000000007b1d */ /* 0x000fe20000010000 */
[----:B------:R-:W-:Y:S02]  /*02a0*/  ISETP.GT.U32.AND P1, PT, R10, 0x3, PT ;  /* 0x000000030a00780c */ /* 0x000fe40003f24070 */
[----:B------:R-:W-:-:S11]  /*02b0*/  MOV R10, R5 ;  /* 0x00000005000a7202 */ /* 0x000fd60000000f00 */
[----:B-1----:R-:W-:Y:S05]  /*02c0*/  @P1 BRA `(.L_x_12) ;  /* 0xfffffffc00d41947 */ /* 0x002fea000383ffff */
.L_x_11:
[----:B------:R-:W-:Y:S05]  /*02d0*/  @P0 EXIT ;  /* 0x000000000000094d */ /* 0x000fea0003800000 */
[----:B------:R-:W1:Y:S01]  /*02e0*/  S2UR UR5, SR_CgaCtaId ;  /* 0x00000000000579c3 */ /* 0x000e620000008800 */
[----:B------:R-:W-:-:S07]  /*02f0*/  UMOV UR4, 0x400 ;  /* 0x0000040000047882 */ /* 0x000fce0000000000 */
[----:B------:R-:W2:Y:S01]  /*0300*/  LDC.64 R2, c[0x0][0x390] ;  /* 0x0000e400ff027b82 */ /* 0x000ea20000000a00 */
[----:B-1----:R-:W-:Y:S01]  /*0310*/  ULEA UR4, UR5, UR4, 0x18 ;  /* 0x0000000405047291 */ /* 0x002fe2000f8ec0ff */
[----:B--2---:R-:W-:-:S08]  /*0320*/  IMAD.WIDE.U32 R2, R13, 0x4, R2 ;  /* 0x000000040d027825 */ /* 0x004fd000078e0002 */
[----:B------:R-:W1:Y:S04]  /*0330*/  LDS R5, [UR4] ;  /* 0x00000004ff057984 */ /* 0x000e680008000800 */
[----:B-1----:R-:W-:Y:S01]  /*0340*/  STG.E desc[UR6][R2.64], R5 ;  /* 0x0000000502007986 */ /* 0x002fe2000c101906 */
[----:B------:R-:W-:Y:S05]  /*0350*/  EXIT ;  /* 0x000000000000794d */ /* 0x000fea0003800000 */
.L_x_13:
        /* <DEDUP_REMOVED lines=10> */
.L_x_15:


//--------------------- .nv.shared.reserved.0     --------------------------
	.section	.nv.shared.reserved.0,"aw",@nobits
	.weak		__nv_reservedSMEM_offset_0_alias
	.size		__nv_reservedSMEM_offset_0_alias, 0, 64
	.other		__nv_reservedSMEM_offset_0_alias,@"STO_CUDA_RESERVED_SHARED STV_DEFAULT"
__nv_reservedSMEM_offset_0_alias:
	.zero		0
	.zero		64


//--------------------- .nv.shared._Z4dot1PfS_S_  --------------------------
	.section	.nv.shared._Z4dot1PfS_S_,"aw",@nobits
	.sectionflags	@""
	.align	4
.nv.shared._Z4dot1PfS_S_:
	.zero		2048


//--------------------- .nv.constant0._Z4dot2PfS_S_ --------------------------
	.section	.nv.constant0._Z4dot2PfS_S_,"a",@progbits
	.sectionflags	@""
	.align	4
.nv.constant0._Z4dot2PfS_S_:
	.zero		920


//--------------------- .nv.constant0._Z4dot1PfS_S_ --------------------------
	.section	.nv.constant0._Z4dot1PfS_S_,"a",@progbits
	.sectionflags	@""
	.align	4
.nv.constant0._Z4dot1PfS_S_:
	.zero		920


//--------------------- SYMBOLS --------------------------

	.type		.nv.reservedSmem.offset0,@object
	.size		.nv.reservedSmem.offset0,0x4
	.type		.nv.reservedSmem.cap,@object
	.size		.nv.reservedSmem.cap,0x4
